	.headerflags	@"EF_CUDA_TEXMODE_UNIFIED EF_CUDA_64BIT_ADDRESS EF_CUDA_ACCELERATORS EF_CUDA_SM90 EF_CUDA_VIRTUAL_SM(EF_CUDA_SM90)"
	.elftype	@"ET_EXEC"


//--------------------- .nv.info                  --------------------------
	.section	.nv.info,"",@"SHT_CUDA_INFO"
	.align	4


	//----- nvinfo : EIATTR_REGCOUNT
	.align		4
        /*0000*/ 	.byte	0x04, 0x2f
        /*0002*/ 	.short	(.L_3 - .L_2)
	.align		4
.L_2:
        /*0004*/ 	.word	index@(triton_poi_fused_div_22)
        /*0008*/ 	.word	0x00000012


	//----- nvinfo : EIATTR_MIN_STACK_SIZE
	.align		4
.L_3:
        /*000c*/ 	.byte	0x04, 0x12
        /*000e*/ 	.short	(.L_5 - .L_4)
	.align		4
.L_4:
        /*0010*/ 	.word	index@(triton_poi_fused_div_22)
        /*0014*/ 	.word	0x00000000


	//----- nvinfo : EIATTR_FRAME_SIZE
	.align		4
.L_5:
        /*0018*/ 	.byte	0x04, 0x11
        /*001a*/ 	.short	(.L_7 - .L_6)
	.align		4
.L_6:
        /*001c*/ 	.word	index@(triton_poi_fused_div_22)
        /*0020*/ 	.word	0x00000000


	//----- nvinfo : EIATTR_MIN_STACK_SIZE
	.align		4
.L_7:
        /*0024*/ 	.byte	0x04, 0x12
        /*0026*/ 	.short	(.L_9 - .L_8)
	.align		4
.L_8:
        /*0028*/ 	.word	index@(triton_poi_fused_div_22)
        /*002c*/ 	.word	0x00000000
.L_9:


//--------------------- .nv.info.triton_poi_fused_div_22 --------------------------
	.section	.nv.info.triton_poi_fused_div_22,"",@"SHT_CUDA_INFO"
	.sectionflags	@""
	.align	4


	//----- nvinfo : EIATTR_CUDA_API_VERSION
	.align		4
        /*0000*/ 	.byte	0x04, 0x37
        /*0002*/ 	.short	(.L_11 - .L_10)
.L_10:
        /*0004*/ 	.word	0x0000007c


	//----- nvinfo : EIATTR_KPARAM_INFO
	.align		4
.L_11:
        /*0008*/ 	.byte	0x04, 0x17
        /*000a*/ 	.short	(.L_13 - .L_12)
.L_12:
        /*000c*/ 	.word	0x00000000
        /*0010*/ 	.short	0x0004
        /*0012*/ 	.short	0x001c
        /*0014*/ 	.byte	0x00, 0xf0, 0x11, 0x00


	//----- nvinfo : EIATTR_KPARAM_INFO
	.align		4
.L_13:
        /*0018*/ 	.byte	0x04, 0x17
        /*001a*/ 	.short	(.L_15 - .L_14)
.L_14:
        /*001c*/ 	.word	0x00000000
        /*0020*/ 	.short	0x0003
        /*0022*/ 	.short	0x0018
        /*0024*/ 	.byte	0x00, 0xf0, 0x11, 0x00


	//----- nvinfo : EIATTR_KPARAM_INFO
	.align		4
.L_15:
        /*0028*/ 	.byte	0x04, 0x17
        /*002a*/ 	.short	(.L_17 - .L_16)
.L_16:
        /*002c*/ 	.word	0x00000000
        /*0030*/ 	.short	0x0002
        /*0032*/ 	.short	0x0010
        /*0034*/ 	.byte	0x00, 0xf4, 0x21, 0x00


	//----- nvinfo : EIATTR_KPARAM_INFO
	.align		4
.L_17:
        /*0038*/ 	.byte	0x04, 0x17
        /*003a*/ 	.short	(.L_19 - .L_18)
.L_18:
        /*003c*/ 	.word	0x00000000
        /*0040*/ 	.short	0x0001
        /*0042*/ 	.short	0x0008
        /*0044*/ 	.byte	0x00, 0xf4, 0x21, 0x00


	//----- nvinfo : EIATTR_KPARAM_INFO
	.align		4
.L_19:
        /*0048*/ 	.byte	0x04, 0x17
        /*004a*/ 	.short	(.L_21 - .L_20)
.L_20:
        /*004c*/ 	.word	0x00000000
        /*0050*/ 	.short	0x0000
        /*0052*/ 	.short	0x0000
        /*0054*/ 	.byte	0x00, 0xf4, 0x21, 0x00


	//----- nvinfo : EIATTR_SPARSE_MMA_MASK
	.align		4
.L_21:
        /*0058*/ 	.byte	0x03, 0x50
        /*005a*/ 	.short	0x0000


	//----- nvinfo : EIATTR_MAXREG_COUNT
	.align		4
        /*005c*/ 	.byte	0x03, 0x1b
        /*005e*/ 	.short	0x00ff


	//----- nvinfo : EIATTR_EXIT_INSTR_OFFSETS
	.align		4
        /*0060*/ 	.byte	0x04, 0x1c
        /*0062*/ 	.short	(.L_23 - .L_22)


	//   ....[0]....
.L_22:
        /*0064*/ 	.word	0x000004b0


	//   ....[1]....
        /*0068*/ 	.word	0x000004d0


	//----- nvinfo : EIATTR_REQNTID
	.align		4
.L_23:
        /*006c*/ 	.byte	0x04, 0x10
        /*006e*/ 	.short	(.L_25 - .L_24)
.L_24:
        /*0070*/ 	.word	0x00000080
        /*0074*/ 	.word	0x00000001
        /*0078*/ 	.word	0x00000001


	//----- nvinfo : EIATTR_CBANK_PARAM_SIZE
	.align		4
.L_25:
        /*007c*/ 	.byte	0x03, 0x19
        /*007e*/ 	.short	0x0020


	//----- nvinfo : EIATTR_PARAM_CBANK
	.align		4
        /*0080*/ 	.byte	0x04, 0x0a
        /*0082*/ 	.short	(.L_27 - .L_26)
	.align		4
.L_26:
        /*0084*/ 	.word	index@(.nv.constant0.triton_poi_fused_div_22)
        /*0088*/ 	.short	0x0210
        /*008a*/ 	.short	0x0020


	//----- nvinfo : EIATTR_SW_WAR
	.align		4
.L_27:
        /*008c*/ 	.byte	0x04, 0x36
        /*008e*/ 	.short	(.L_29 - .L_28)
.L_28:
        /*0090*/ 	.word	0x00000008
.L_29:


//--------------------- .nv.callgraph             --------------------------
	.section	.nv.callgraph,"",@"SHT_CUDA_CALLGRAPH"
	.align	4
	.sectionentsize	8
	.align		4
        /*0000*/ 	.word	0x00000000
	.align		4
        /*0004*/ 	.word	0xffffffff
	.align		4
        /*0008*/ 	.word	0x00000000
	.align		4
        /*000c*/ 	.word	0xfffffffe
	.align		4
        /*0010*/ 	.word	0x00000000
	.align		4
        /*0014*/ 	.word	0xfffffffd
	.align		4
        /*0018*/ 	.word	0x00000000
	.align		4
        /*001c*/ 	.word	0xfffffffc


//--------------------- .nv.constant4             --------------------------
	.section	.nv.constant4,"a",@progbits
	.align	8
	.align		8
.nv.constant4:
        /*0000*/ 	.dword	_$_str
	.align		8
        /*0008*/ 	.dword	_$_str_$_2


//--------------------- .text.triton_poi_fused_div_22 --------------------------
	.section	.text.triton_poi_fused_div_22,"ax",@progbits
	.sectionflags	@"SHF_BARRIERS=1"
	.align	128
        .global         triton_poi_fused_div_22
        .type           triton_poi_fused_div_22,@function
        .size           triton_poi_fused_div_22,(.L_x_1 - triton_poi_fused_div_22)
        .other          triton_poi_fused_div_22,@"STO_CUDA_ENTRY STV_DEFAULT"
triton_poi_fused_div_22:
.text.triton_poi_fused_div_22:
[----:B------:R-:W0:Y:S02]  /*0000*/  LDC R1, c[0x0][0x28] ;  /* 0x00000a00ff017b82 */ /* 0x000e240000000800 */
[----:B------:R-:W1:Y:S01]  /*0010*/  S2R R0, SR_CTAID.Y ;  /* 0x0000000000007919 */ /* 0x000e620000002600 */
[----:B------:R-:W2:Y:S01]  /*0020*/  LDC.64 R4, c[0x0][0x210] ;  /* 0x00008400ff047b82 */ /* 0x000ea20000000a00 */
[----:B------:R-:W-:Y:S01]  /*0030*/  ULDC.64 UR6, c[0x0][0x208] ;  /* 0x0000820000067ab9 */ /* 0x000fe20000000a00 */
[----:B------:R-:W3:Y:S01]  /*0040*/  S2R R8, SR_TID.X ;  /* 0x0000000000087919 */ /* 0x000ee20000002100 */
[----:B------:R-:W4:Y:S01]  /*0050*/  S2R R9, SR_CTAID.X ;  /* 0x0000000000097919 */ /* 0x000f220000002500 */
[----:B-1----:R-:W-:Y:S01]  /*0060*/  IMAD.SHL.U32 R7, R0, 0x40, RZ ;  /* 0x0000004000077824 */ /* 0x002fe200078e00ff */
[----:B------:R-:W-:Y:S01]  /*0070*/  SHF.R.S32.HI R13, RZ, 0x19, R0 ;  /* 0x00000019ff0d7819 */ /* 0x000fe20000011400 */
[----:B---3--:R-:W-:-:S03]  /*0080*/  IMAD.SHL.U32 R0, R8, 0x2, RZ ;  /* 0x0000000208007824 */ /* 0x008fc600078e00ff */
[----:B------:R-:W-:Y:S02]  /*0090*/  SGXT R13, R13, 0x1 ;  /* 0x000000010d0d781a */ /* 0x000fe40000000200 */
[----:B------:R-:W-:Y:S01]  /*00a0*/  SHF.R.U32.HI R6, RZ, 0x5, R8 ;  /* 0x00000005ff067819 */ /* 0x000fe20000011608 */
[----:B----4-:R-:W-:Y:S01]  /*00b0*/  IMAD.SHL.U32 R9, R9, 0x4, RZ ;  /* 0x0000000409097824 */ /* 0x010fe200078e00ff */
[----:B------:R-:W-:Y:S02]  /*00c0*/  LOP3.LUT R2, R7, 0x3e, R0, 0xf8, !PT ;  /* 0x0000003e07027812 */ /* 0x000fe400078ef800 */
[----:B------:R-:W-:Y:S02]  /*00d0*/  SGXT.U32 R6, R6, 0x2 ;  /* 0x000000020606781a */ /* 0x000fe40000000000 */
[----:B------:R-:W-:-:S04]  /*00e0*/  LEA.HI R3, R13, R2, RZ, 0x9 ;  /* 0x000000020d037211 */ /* 0x000fc800078f48ff */
[C---:B------:R-:W-:Y:S01]  /*00f0*/  LOP3.LUT R11, R3.reuse, 0xfffffe00, RZ, 0xc0, !PT ;  /* 0xfffffe00030b7812 */ /* 0x040fe200078ec0ff */
[----:B------:R-:W-:-:S04]  /*0100*/  IMAD.SHL.U32 R3, R3, 0x4, RZ ;  /* 0x0000000403037824 */ /* 0x000fc800078e00ff */
[----:B------:R-:W-:Y:S01]  /*0110*/  IMAD.IADD R11, R2, 0x1, -R11 ;  /* 0x00000001020b7824 */ /* 0x000fe200078e0a0b */
[----:B------:R-:W-:Y:S02]  /*0120*/  LOP3.LUT R2, R9, R6, RZ, 0xfc, !PT ;  /* 0x0000000609027212 */ /* 0x000fe400078efcff */
[----:B------:R-:W-:Y:S02]  /*0130*/  LOP3.LUT R10, R3, 0xfffff800, RZ, 0xc0, !PT ;  /* 0xfffff800030a7812 */ /* 0x000fe400078ec0ff */
[C---:B------:R-:W-:Y:S01]  /*0140*/  ISETP.GE.AND P0, PT, R2.reuse, 0x4, PT ;  /* 0x000000040200780c */ /* 0x040fe20003f06270 */
[----:B------:R-:W-:Y:S01]  /*0150*/  IMAD R11, R2, 0x200, R11 ;  /* 0x00000200020b7824 */ /* 0x000fe200078e020b */
[----:B------:R-:W-:-:S03]  /*0160*/  CS2R R2, SRZ ;  /* 0x0000000000027805 */ /* 0x000fc6000001ff00 */
[----:B------:R-:W-:-:S04]  /*0170*/  IMAD.IADD R11, R11, 0x1, R10 ;  /* 0x000000010b0b7824 */ /* 0x000fc800078e020a */
[----:B--2---:R-:W-:Y:S01]  /*0180*/  IMAD.WIDE R10, R11, 0x4, R4 ;  /* 0x000000040b0a7825 */ /* 0x004fe200078e0204 */
[----:B------:R-:W1:Y:S04]  /*0190*/  S2UR UR5, SR_CgaCtaId ;  /* 0x00000000000579c3 */ /* 0x000e680000008800 */
[----:B------:R-:W2:Y:S01]  /*01a0*/  @!P0 LDG.E.EL.64 R2, desc[UR6][R10.64] ;  /* 0x000000060a028981 */ /* 0x000ea2000c2e1b00 */
[----:B------:R-:W-:Y:S01]  /*01b0*/  IMAD.SHL.U32 R15, R8, 0x8, RZ ;  /* 0x00000008080f7824 */ /* 0x000fe200078e00ff */
[----:B------:R-:W-:Y:S01]  /*01c0*/  UMOV UR4, 0x400 ;  /* 0x0000040000047882 */ /* 0x000fe20000000000 */
[----:B------:R-:W-:Y:S01]  /*01d0*/  SHF.R.U32.HI R12, RZ, 0x1, R8 ;  /* 0x00000001ff0c7819 */ /* 0x000fe20000011608 */
[----:B------:R-:W3:Y:S01]  /*01e0*/  LDC.64 R4, c[0x0][0x218] ;  /* 0x00008600ff047b82 */ /* 0x000ee20000000a00 */
[----:B------:R-:W-:-:S02]  /*01f0*/  LOP3.LUT R8, R9, 0x2, R0, 0xf8, !PT ;  /* 0x0000000209087812 */ /* 0x000fc400078ef800 */
[----:B------:R-:W-:Y:S02]  /*0200*/  LOP3.LUT R9, R15, 0xf8, RZ, 0xc0, !PT ;  /* 0x000000f80f097812 */ /* 0x000fe400078ec0ff */
[----:B------:R-:W-:Y:S02]  /*0210*/  LOP3.LUT R6, R6, 0xf8, R15, 0xf8, !PT ;  /* 0x000000f806067812 */ /* 0x000fe400078ef80f */
[----:B------:R-:W-:Y:S02]  /*0220*/  SGXT.U32 R12, R12, 0x6 ;  /* 0x000000060c0c781a */ /* 0x000fe40000000000 */
[----:B------:R-:W-:Y:S02]  /*0230*/  ISETP.GE.AND P4, PT, R8, 0x4, PT ;  /* 0x000000040800780c */ /* 0x000fe40003f86270 */
[----:B------:R-:W-:-:S04]  /*0240*/  LOP3.LUT R7, R7, R12, RZ, 0xfc, !PT ;  /* 0x0000000c07077212 */ /* 0x000fc800078efcff */
[----:B------:R-:W-:Y:S01]  /*0250*/  LEA.HI R13, R13, R7, RZ, 0x9 ;  /* 0x000000070d0d7211 */ /* 0x000fe200078f48ff */
[----:B-1----:R-:W-:-:S03]  /*0260*/  UPRMT UR4, UR5, 0x654, UR4 ;  /* 0x0000065405047896 */ /* 0x002fc60008000004 */
[----:B------:R-:W-:-:S03]  /*0270*/  SHF.R.S32.HI R13, RZ, 0x9, R13 ;  /* 0x00000009ff0d7819 */ /* 0x000fc6000001140d */
[----:B------:R-:W-:Y:S02]  /*0280*/  VIADD R9, R9, UR4 ;  /* 0x0000000409097c36 */ /* 0x000fe40008000000 */
[----:B------:R-:W-:Y:S02]  /*0290*/  IMAD R13, R13, 0x4, R8 ;  /* 0x000000040d0d7824 */ /* 0x000fe400078e0208 */
[----:B------:R-:W-:Y:S02]  /*02a0*/  IMAD R6, R6, 0x4, R9 ;  /* 0x0000000406067824 */ /* 0x000fe400078e0209 */
[----:B---3--:R-:W-:Y:S01]  /*02b0*/  IMAD.WIDE R4, R13, 0x4, R4 ;  /* 0x000000040d047825 */ /* 0x008fe200078e0204 */
[----:B------:R-:W-:Y:S02]  /*02c0*/  CS2R R12, SRZ ;  /* 0x00000000000c7805 */ /* 0x000fe4000001ff00 */
[----:B--2---:R-:W-:Y:S04]  /*02d0*/  STS [R6], R2 ;  /* 0x0000000206007388 */ /* 0x004fe80000000800 */
[----:B------:R1:W-:Y:S01]  /*02e0*/  STS [R6+0x14], R3 ;  /* 0x0000140306007388 */ /* 0x0003e20000000800 */
[----:B------:R-:W-:Y:S01]  /*02f0*/  BAR.SYNC.DEFER_BLOCKING 0x0 ;  /* 0x0000000000007b1d */ /* 0x000fe20000010000 */
[----:B------:R-:W-:-:S02]  /*0300*/  LOP3.LUT R0, R0, 0xfc, RZ, 0xc0, !PT ;  /* 0x000000fc00007812 */ /* 0x000fc400078ec0ff */
[----:B------:R-:W-:-:S05]  /*0310*/  LOP3.LUT R15, R15, 0x3f8, RZ, 0xc0, !PT ;  /* 0x000003f80f0f7812 */ /* 0x000fca00078ec0ff */
[----:B-1----:R-:W1:Y:S01]  /*0320*/  LDC.64 R2, c[0x0][0x220] ;  /* 0x00008800ff027b82 */ /* 0x002e620000000a00 */
[----:B------:R-:W2:Y:S01]  /*0330*/  @!P4 LDG.E.EL.64 R12, desc[UR6][R4.64] ;  /* 0x00000006040cc981 */ /* 0x000ea2000c2e1b00 */
[----:B------:R-:W-:Y:S01]  /*0340*/  IADD3 R0, R15, UR4, R0 ;  /* 0x000000040f007c10 */ /* 0x000fe2000fffe000 */
[----:B------:R-:W-:-:S04]  /*0350*/  IMAD R7, R7, 0x4, R8 ;  /* 0x0000000407077824 */ /* 0x000fc800078e0208 */
[----:B------:R-:W3:Y:S01]  /*0360*/  LDS R9, [R0] ;  /* 0x0000000000097984 */ /* 0x000ee20000000800 */
[----:B-1----:R-:W-:-:S03]  /*0370*/  IMAD.WIDE R2, R7, 0x4, R2 ;  /* 0x0000000407027825 */ /* 0x002fc600078e0202 */
[----:B------:R-:W1:Y:S01]  /*0380*/  LDS R10, [R0+0x4] ;  /* 0x00000400000a7984 */ /* 0x000e620000000800 */
[----:B--2---:R-:W2:Y:S08]  /*0390*/  MUFU.SQRT R11, R12 ;  /* 0x0000000c000b7308 */ /* 0x004eb00000002000 */
[----:B------:R-:W4:Y:S01]  /*03a0*/  MUFU.SQRT R14, R13 ;  /* 0x0000000d000e7308 */ /* 0x000f220000002000 */
[----:B--2---:R-:W-:-:S02]  /*03b0*/  FSETP.GT.AND P0, PT, R11, 8.50705917302346158658e+37, PT ;  /* 0x7e8000000b00780b */ /* 0x004fc40003f04000 */
[----:B------:R-:W-:Y:S02]  /*03c0*/  FSETP.GEU.AND P2, PT, R11, 1.175494350822287508e-38, PT ;  /* 0x008000000b00780b */ /* 0x000fe40003f4e000 */
[C---:B----4-:R-:W-:Y:S02]  /*03d0*/  FSETP.GT.AND P1, PT, R14.reuse, 8.50705917302346158658e+37, PT ;  /* 0x7e8000000e00780b */ /* 0x050fe40003f24000 */
[----:B------:R-:W-:-:S07]  /*03e0*/  FSETP.GEU.AND P3, PT, R14, 1.175494350822287508e-38, PT ;  /* 0x008000000e00780b */ /* 0x000fce0003f6e000 */
[----:B------:R-:W-:Y:S01]  /*03f0*/  @P0 FMUL R11, R11, 0.25 ;  /* 0x3e8000000b0b0820 */ /* 0x000fe20000400000 */
[----:B---3--:R-:W-:-:S03]  /*0400*/  @P0 FMUL R9, R9, 0.25 ;  /* 0x3e80000009090820 */ /* 0x008fc60000400000 */
[----:B------:R-:W-:Y:S01]  /*0410*/  @!P2 FMUL R11, R11, 16777216 ;  /* 0x4b8000000b0ba820 */ /* 0x000fe20000400000 */
[----:B------:R-:W-:Y:S01]  /*0420*/  @!P2 FMUL R9, R9, 16777216 ;  /* 0x4b8000000909a820 */ /* 0x000fe20000400000 */
[----:B------:R-:W-:Y:S02]  /*0430*/  @P1 FMUL R14, R14, 0.25 ;  /* 0x3e8000000e0e1820 */ /* 0x000fe40000400000 */
[----:B------:R-:W2:Y:S01]  /*0440*/  MUFU.RCP R4, R11 ;  /* 0x0000000b00047308 */ /* 0x000ea20000001000 */
[----:B-1----:R-:W-:Y:S01]  /*0450*/  @P1 FMUL R10, R10, 0.25 ;  /* 0x3e8000000a0a1820 */ /* 0x002fe20000400000 */
[----:B------:R-:W-:-:S03]  /*0460*/  @!P3 FMUL R14, R14, 16777216 ;  /* 0x4b8000000e0eb820 */ /* 0x000fc60000400000 */
[----:B------:R-:W-:-:S03]  /*0470*/  @!P3 FMUL R10, R10, 16777216 ;  /* 0x4b8000000a0ab820 */ /* 0x000fc60000400000 */
[----:B------:R-:W1:Y:S01]  /*0480*/  MUFU.RCP R5, R14 ;  /* 0x0000000e00057308 */ /* 0x000e620000001000 */
[----:B--2---:R-:W-:Y:S01]  /*0490*/  FMUL R4, R4, R9 ;  /* 0x0000000904047220 */ /* 0x004fe20000400000 */
[----:B-1----:R-:W-:Y:S01]  /*04a0*/  FMUL R5, R5, R10 ;  /* 0x0000000a05057220 */ /* 0x002fe20000400000 */
[----:B------:R-:W-:Y:S06]  /*04b0*/  @P4 EXIT ;  /* 0x000000000000494d */ /* 0x000fec0003800000 */
[----:B------:R-:W-:Y:S01]  /*04c0*/  STG.E.64 desc[UR6][R2.64], R4 ;  /* 0x0000000402007986 */ /* 0x000fe2000c101b06 */
[----:B------:R-:W-:Y:S05]  /*04d0*/  EXIT ;  /* 0x000000000000794d */ /* 0x000fea0003800000 */
.L_x_0:
[----:B------:R-:W-:-:S00]  /*04e0*/  BRA `(.L_x_0) ;  /* 0xfffffffc00fc7947 */ /* 0x000fc0000383ffff */
[----:B------:R-:W-:-:S00]  /*04f0*/  NOP ;  /* 0x0000000000007918 */ /* 0x000fc00000000000 */
        /* <DEDUP_REMOVED lines=8> */
.L_x_1:


//--------------------- .nv.global.init           --------------------------
	.section	.nv.global.init,"aw",@progbits
.nv.global.init:
	.type		_$_str,@object
	.size		_$_str,(_$_str_$_2 - _$_str)
_$_str:
        /*0000*/ 	.byte	0x5f, 0x5f, 0x43, 0x55, 0x44, 0x41, 0x5f, 0x46, 0x54, 0x5a, 0x00
	.type		_$_str_$_2,@object
	.size		_$_str_$_2,(.L_1 - _$_str_$_2)
_$_str_$_2:
        /*000b*/ 	.byte	0x5f, 0x5f, 0x43, 0x55, 0x44, 0x41, 0x5f, 0x50, 0x52, 0x45, 0x43, 0x5f, 0x53, 0x51, 0x52, 0x54
        /*001b*/ 	.byte	0x00
.L_1:


//--------------------- .nv.shared.triton_poi_fused_div_22 --------------------------
	.section	.nv.shared.triton_poi_fused_div_22,"aw",@nobits
	.sectionflags	@""
	.align	16
	.zero		1024


//--------------------- .nv.constant0.triton_poi_fused_div_22 --------------------------
	.section	.nv.constant0.triton_poi_fused_div_22,"a",@progbits
	.sectionflags	@""
	.align	4
.nv.constant0.triton_poi_fused_div_22:
	.zero		560
